	.headerflags	@"EF_CUDA_TEXMODE_UNIFIED EF_CUDA_64BIT_ADDRESS EF_CUDA_ACCELERATORS EF_CUDA_SM90 EF_CUDA_VIRTUAL_SM(EF_CUDA_SM90)"
	.elftype	@"ET_EXEC"


//--------------------- .nv.info                  --------------------------
	.section	.nv.info,"",@"SHT_CUDA_INFO"
	.align	4


	//----- nvinfo : EIATTR_REGCOUNT
	.align		4
        /*0000*/ 	.byte	0x04, 0x2f
        /*0002*/ 	.short	(.L_1 - .L_0)
	.align		4
.L_0:
        /*0004*/ 	.word	index@(triton_poi_fused_cat_62)
        /*0008*/ 	.word	0x0000001e


	//----- nvinfo : EIATTR_MIN_STACK_SIZE
	.align		4
.L_1:
        /*000c*/ 	.byte	0x04, 0x12
        /*000e*/ 	.short	(.L_3 - .L_2)
	.align		4
.L_2:
        /*0010*/ 	.word	index@(triton_poi_fused_cat_62)
        /*0014*/ 	.word	0x00000000


	//----- nvinfo : EIATTR_FRAME_SIZE
	.align		4
.L_3:
        /*0018*/ 	.byte	0x04, 0x11
        /*001a*/ 	.short	(.L_5 - .L_4)
	.align		4
.L_4:
        /*001c*/ 	.word	index@(triton_poi_fused_cat_62)
        /*0020*/ 	.word	0x00000000


	//----- nvinfo : EIATTR_MIN_STACK_SIZE
	.align		4
.L_5:
        /*0024*/ 	.byte	0x04, 0x12
        /*0026*/ 	.short	(.L_7 - .L_6)
	.align		4
.L_6:
        /*0028*/ 	.word	index@(triton_poi_fused_cat_62)
        /*002c*/ 	.word	0x00000000
.L_7:


//--------------------- .nv.info.triton_poi_fused_cat_62 --------------------------
	.section	.nv.info.triton_poi_fused_cat_62,"",@"SHT_CUDA_INFO"
	.sectionflags	@""
	.align	4


	//----- nvinfo : EIATTR_CUDA_API_VERSION
	.align		4
        /*0000*/ 	.byte	0x04, 0x37
        /*0002*/ 	.short	(.L_9 - .L_8)
.L_8:
        /*0004*/ 	.word	0x0000007c


	//----- nvinfo : EIATTR_KPARAM_INFO
	.align		4
.L_9:
        /*0008*/ 	.byte	0x04, 0x17
        /*000a*/ 	.short	(.L_11 - .L_10)
.L_10:
        /*000c*/ 	.word	0x00000000
        /*0010*/ 	.short	0x0009
        /*0012*/ 	.short	0x0048
        /*0014*/ 	.byte	0x00, 0xf0, 0x11, 0x00


	//----- nvinfo : EIATTR_KPARAM_INFO
	.align		4
.L_11:
        /*0018*/ 	.byte	0x04, 0x17
        /*001a*/ 	.short	(.L_13 - .L_12)
.L_12:
        /*001c*/ 	.word	0x00000000
        /*0020*/ 	.short	0x0008
        /*0022*/ 	.short	0x0040
        /*0024*/ 	.byte	0x00, 0xf4, 0x21, 0x00


	//----- nvinfo : EIATTR_KPARAM_INFO
	.align		4
.L_13:
        /*0028*/ 	.byte	0x04, 0x17
        /*002a*/ 	.short	(.L_15 - .L_14)
.L_14:
        /*002c*/ 	.word	0x00000000
        /*0030*/ 	.short	0x0007
        /*0032*/ 	.short	0x0038
        /*0034*/ 	.byte	0x00, 0xf4, 0x21, 0x00


	//----- nvinfo : EIATTR_KPARAM_INFO
	.align		4
.L_15:
        /*0038*/ 	.byte	0x04, 0x17
        /*003a*/ 	.short	(.L_17 - .L_16)
.L_16:
        /*003c*/ 	.word	0x00000000
        /*0040*/ 	.short	0x0006
        /*0042*/ 	.short	0x0030
        /*0044*/ 	.byte	0x00, 0xf4, 0x21, 0x00


	//----- nvinfo : EIATTR_KPARAM_INFO
	.align		4
.L_17:
        /*0048*/ 	.byte	0x04, 0x17
        /*004a*/ 	.short	(.L_19 - .L_18)
.L_18:
        /*004c*/ 	.word	0x00000000
        /*0050*/ 	.short	0x0005
        /*0052*/ 	.short	0x0028
        /*0054*/ 	.byte	0x00, 0xf4, 0x21, 0x00


	//----- nvinfo : EIATTR_KPARAM_INFO
	.align		4
.L_19:
        /*0058*/ 	.byte	0x04, 0x17
        /*005a*/ 	.short	(.L_21 - .L_20)
.L_20:
        /*005c*/ 	.word	0x00000000
        /*0060*/ 	.short	0x0004
        /*0062*/ 	.short	0x0020
        /*0064*/ 	.byte	0x00, 0xf4, 0x21, 0x00


	//----- nvinfo : EIATTR_KPARAM_INFO
	.align		4
.L_21:
        /*0068*/ 	.byte	0x04, 0x17
        /*006a*/ 	.short	(.L_23 - .L_22)
.L_22:
        /*006c*/ 	.word	0x00000000
        /*0070*/ 	.short	0x0003
        /*0072*/ 	.short	0x0018
        /*0074*/ 	.byte	0x00, 0xf4, 0x21, 0x00


	//----- nvinfo : EIATTR_KPARAM_INFO
	.align		4
.L_23:
        /*0078*/ 	.byte	0x04, 0x17
        /*007a*/ 	.short	(.L_25 - .L_24)
.L_24:
        /*007c*/ 	.word	0x00000000
        /*0080*/ 	.short	0x0002
        /*0082*/ 	.short	0x0010
        /*0084*/ 	.byte	0x00, 0xf4, 0x21, 0x00


	//----- nvinfo : EIATTR_KPARAM_INFO
	.align		4
.L_25:
        /*0088*/ 	.byte	0x04, 0x17
        /*008a*/ 	.short	(.L_27 - .L_26)
.L_26:
        /*008c*/ 	.word	0x00000000
        /*0090*/ 	.short	0x0001
        /*0092*/ 	.short	0x0008
        /*0094*/ 	.byte	0x00, 0xf4, 0x21, 0x00


	//----- nvinfo : EIATTR_KPARAM_INFO
	.align		4
.L_27:
        /*0098*/ 	.byte	0x04, 0x17
        /*009a*/ 	.short	(.L_29 - .L_28)
.L_28:
        /*009c*/ 	.word	0x00000000
        /*00a0*/ 	.short	0x0000
        /*00a2*/ 	.short	0x0000
        /*00a4*/ 	.byte	0x00, 0xf4, 0x21, 0x00


	//----- nvinfo : EIATTR_SPARSE_MMA_MASK
	.align		4
.L_29:
        /*00a8*/ 	.byte	0x03, 0x50
        /*00aa*/ 	.short	0x0000


	//----- nvinfo : EIATTR_MAXREG_COUNT
	.align		4
        /*00ac*/ 	.byte	0x03, 0x1b
        /*00ae*/ 	.short	0x00ff


	//----- nvinfo : EIATTR_EXIT_INSTR_OFFSETS
	.align		4
        /*00b0*/ 	.byte	0x04, 0x1c
        /*00b2*/ 	.short	(.L_31 - .L_30)


	//   ....[0]....
.L_30:
        /*00b4*/ 	.word	0x00000950


	//----- nvinfo : EIATTR_REQNTID
	.align		4
.L_31:
        /*00b8*/ 	.byte	0x04, 0x10
        /*00ba*/ 	.short	(.L_33 - .L_32)
.L_32:
        /*00bc*/ 	.word	0x00000100
        /*00c0*/ 	.word	0x00000001
        /*00c4*/ 	.word	0x00000001


	//----- nvinfo : EIATTR_CBANK_PARAM_SIZE
	.align		4
.L_33:
        /*00c8*/ 	.byte	0x03, 0x19
        /*00ca*/ 	.short	0x004c


	//----- nvinfo : EIATTR_PARAM_CBANK
	.align		4
        /*00cc*/ 	.byte	0x04, 0x0a
        /*00ce*/ 	.short	(.L_35 - .L_34)
	.align		4
.L_34:
        /*00d0*/ 	.word	index@(.nv.constant0.triton_poi_fused_cat_62)
        /*00d4*/ 	.short	0x0210
        /*00d6*/ 	.short	0x004c


	//----- nvinfo : EIATTR_SW_WAR
	.align		4
.L_35:
        /*00d8*/ 	.byte	0x04, 0x36
        /*00da*/ 	.short	(.L_37 - .L_36)
.L_36:
        /*00dc*/ 	.word	0x00000008
.L_37:


//--------------------- .nv.callgraph             --------------------------
	.section	.nv.callgraph,"",@"SHT_CUDA_CALLGRAPH"
	.align	4
	.sectionentsize	8
	.align		4
        /*0000*/ 	.word	0x00000000
	.align		4
        /*0004*/ 	.word	0xffffffff
	.align		4
        /*0008*/ 	.word	0x00000000
	.align		4
        /*000c*/ 	.word	0xfffffffe
	.align		4
        /*0010*/ 	.word	0x00000000
	.align		4
        /*0014*/ 	.word	0xfffffffd
	.align		4
        /*0018*/ 	.word	0x00000000
	.align		4
        /*001c*/ 	.word	0xfffffffc


//--------------------- .text.triton_poi_fused_cat_62 --------------------------
	.section	.text.triton_poi_fused_cat_62,"ax",@progbits
	.align	128
        .global         triton_poi_fused_cat_62
        .type           triton_poi_fused_cat_62,@function
        .size           triton_poi_fused_cat_62,(.L_x_1 - triton_poi_fused_cat_62)
        .other          triton_poi_fused_cat_62,@"STO_CUDA_ENTRY STV_DEFAULT"
triton_poi_fused_cat_62:
.text.triton_poi_fused_cat_62:
[----:B------:R-:W-:Y:S01]  /*0000*/  LDC R1, c[0x0][0x28] ;  /* 0x00000a00ff017b82 */ /* 0x000fe20000000800 */
[----:B------:R-:W1:Y:S07]  /*0010*/  S2R R0, SR_TID.X ;  /* 0x0000000000007919 */ /* 0x000e6e0000002100 */
[----:B------:R-:W2:Y:S01]  /*0020*/  LDC.64 R4, c[0x0][0x218] ;  /* 0x00008600ff047b82 */ /* 0x000ea20000000a00 */
[----:B------:R-:W-:Y:S01]  /*0030*/  CS2R R14, SRZ ;  /* 0x00000000000e7805 */ /* 0x000fe2000001ff00 */
[----:B------:R-:W-:Y:S01]  /*0040*/  ULDC.64 UR4, c[0x0][0x208] ;  /* 0x0000820000047ab9 */ /* 0x000fe20000000a00 */
[----:B------:R-:W3:Y:S05]  /*0050*/  S2R R3, SR_CTAID.X ;  /* 0x0000000000037919 */ /* 0x000eea0000002500 */
[----:B------:R-:W4:Y:S08]  /*0060*/  LDC.64 R8, c[0x0][0x220] ;  /* 0x00008800ff087b82 */ /* 0x000f300000000a00 */
[----:B------:R-:W5:Y:S01]  /*0070*/  LDC.64 R16, c[0x0][0x230] ;  /* 0x00008c00ff107b82 */ /* 0x000f620000000a00 */
[----:B------:R-:W-:Y:S01]  /*0080*/  CS2R R10, SRZ ;  /* 0x00000000000a7805 */ /* 0x000fe2000001ff00 */
[----:B------:R-:W-:Y:S01]  /*0090*/  ULDC.64 UR6, c[0x0][0x228] ;  /* 0x00008a0000067ab9 */ /* 0x000fe20000000a00 */
[----:B-1----:R-:W-:-:S05]  /*00a0*/  IMAD.SHL.U32 R0, R0, 0x2, RZ ;  /* 0x0000000200007824 */ /* 0x002fca00078e00ff */
[----:B------:R-:W-:-:S05]  /*00b0*/  LOP3.LUT R0, R0, 0x1fe, RZ, 0xc0, !PT ;  /* 0x000001fe00007812 */ /* 0x000fca00078ec0ff */
[----:B---3--:R-:W-:-:S05]  /*00c0*/  IMAD R2, R3, 0x200, R0 ;  /* 0x0000020003027824 */ /* 0x008fca00078e0200 */
[----:B------:R-:W-:-:S04]  /*00d0*/  SHF.R.S32.HI R19, RZ, 0x1f, R2 ;  /* 0x0000001fff137819 */ /* 0x000fc80000011402 */
[CC--:B------:R-:W-:Y:S02]  /*00e0*/  LEA.HI R0, R19.reuse, R2.reuse, RZ, 0x8 ;  /* 0x0000000213007211 */ /* 0x0c0fe400078f40ff */
[----:B------:R-:W-:Y:S02]  /*00f0*/  LEA.HI R7, R19, R2, RZ, 0x4 ;  /* 0x0000000213077211 */ /* 0x000fe400078f20ff */
[----:B------:R-:W-:Y:S02]  /*0100*/  SHF.R.S32.HI R13, RZ, 0x8, R0 ;  /* 0x00000008ff0d7819 */ /* 0x000fe40000011400 */
[----:B------:R-:W-:Y:S02]  /*0110*/  SHF.R.S32.HI R12, RZ, 0x4, R7 ;  /* 0x00000004ff0c7819 */ /* 0x000fe40000011407 */
[----:B------:R-:W-:-:S04]  /*0120*/  LEA.HI R3, R13, R13, RZ, 0x7 ;  /* 0x0000000d0d037211 */ /* 0x000fc800078f38ff */
[----:B------:R-:W-:Y:S02]  /*0130*/  LOP3.LUT R6, R3, 0xffffff80, RZ, 0xc0, !PT ;  /* 0xffffff8003067812 */ /* 0x000fe400078ec0ff */
[----:B------:R-:W-:-:S03]  /*0140*/  LEA.HI R3, R12, R12, RZ, 0x4 ;  /* 0x0000000c0c037211 */ /* 0x000fc600078f20ff */
[----:B------:R-:W-:Y:S01]  /*0150*/  IMAD.IADD R13, R13, 0x1, -R6 ;  /* 0x000000010d0d7824 */ /* 0x000fe200078e0a06 */
[----:B------:R-:W-:-:S04]  /*0160*/  LOP3.LUT R3, R3, 0xfffffff0, RZ, 0xc0, !PT ;  /* 0xfffffff003037812 */ /* 0x000fc800078ec0ff */
[----:B------:R-:W-:Y:S01]  /*0170*/  ISETP.GE.AND P0, PT, R13, 0x40, PT ;  /* 0x000000400d00780c */ /* 0x000fe20003f06270 */
[----:B------:R-:W-:Y:S01]  /*0180*/  IMAD.IADD R12, R12, 0x1, -R3 ;  /* 0x000000010c0c7824 */ /* 0x000fe200078e0a03 */
[----:B------:R-:W-:-:S03]  /*0190*/  LOP3.LUT R3, R7, 0xfffffff0, RZ, 0xc0, !PT ;  /* 0xfffffff007037812 */ /* 0x000fc600078ec0ff */
[----:B--2---:R-:W-:Y:S01]  /*01a0*/  IMAD.WIDE R20, R12, 0x8, R4 ;  /* 0x000000080c147825 */ /* 0x004fe200078e0204 */
[----:B------:R-:W-:-:S03]  /*01b0*/  CS2R R4, SRZ ;  /* 0x0000000000047805 */ /* 0x000fc6000001ff00 */
[----:B------:R-:W-:-:S04]  /*01c0*/  IMAD.IADD R3, R2, 0x1, -R3 ;  /* 0x0000000102037824 */ /* 0x000fc800078e0a03 */
[----:B------:R-:W2:Y:S01]  /*01d0*/  @!P0 LDG.E.EL.64 R14, desc[UR4][R20.64] ;  /* 0x00000004140e8981 */ /* 0x000ea2000c2e1b00 */
[----:B------:R-:W-:Y:S01]  /*01e0*/  CS2R R6, SRZ ;  /* 0x0000000000067805 */ /* 0x000fe2000001ff00 */
[----:B----4-:R-:W-:Y:S01]  /*01f0*/  IMAD.WIDE R22, R3, 0x8, R8 ;  /* 0x0000000803167825 */ /* 0x010fe200078e0208 */
[----:B------:R-:W-:-:S04]  /*0200*/  CS2R R8, SRZ ;  /* 0x0000000000087805 */ /* 0x000fc8000001ff00 */
[----:B------:R-:W3:Y:S01]  /*0210*/  @!P0 LDG.E.EL.128 R4, desc[UR4][R22.64] ;  /* 0x0000000416048981 */ /* 0x000ee2000c2e1d00 */
[----:B-----5:R-:W-:-:S05]  /*0220*/  IMAD.WIDE R16, R3, 0x8, R16 ;  /* 0x0000000803107825 */ /* 0x020fca00078e0210 */
[----:B------:R1:W4:Y:S01]  /*0230*/  @!P0 LDG.E.EL.128 R8, desc[UR4][R16.64] ;  /* 0x0000000410088981 */ /* 0x000322000c2e1d00 */
[----:B------:R-:W-:-:S04]  /*0240*/  LEA.HI R19, R19, R2, RZ, 0xf ;  /* 0x0000000213137211 */ /* 0x000fc800078f78ff */
[----:B------:R-:W-:Y:S02]  /*0250*/  LOP3.LUT R26, R19, 0xffff8000, RZ, 0xc0, !PT ;  /* 0xffff8000131a7812 */ /* 0x000fe400078ec0ff */
[----:B--2---:R-:W-:Y:S02]  /*0260*/  SEL R20, R15, RZ, !P0 ;  /* 0x000000ff0f147207 */ /* 0x004fe40004000000 */
[----:B------:R-:W-:Y:S02]  /*0270*/  SEL R18, R14, RZ, !P0 ;  /* 0x000000ff0e127207 */ /* 0x000fe40004000000 */
[----:B------:R-:W-:Y:S02]  /*0280*/  SHF.R.U32.HI R15, RZ, 0x1c, R20 ;  /* 0x0000001cff0f7819 */ /* 0x000fe40000011614 */
[----:B---3--:R-:W-:Y:S02]  /*0290*/  SEL R23, R5, RZ, !P0 ;  /* 0x000000ff05177207 */ /* 0x008fe40004000000 */
[----:B------:R-:W-:-:S02]  /*02a0*/  LOP3.LUT R15, R15, 0x8, RZ, 0xc0, !PT ;  /* 0x000000080f0f7812 */ /* 0x000fc400078ec0ff */
[----:B------:R-:W-:Y:S02]  /*02b0*/  SEL R5, R6, RZ, !P0 ;  /* 0x000000ff06057207 */ /* 0x000fe40004000000 */
[----:B------:R-:W-:Y:S02]  /*02c0*/  IADD3 R24, P1, R15, R18, RZ ;  /* 0x000000120f187210 */ /* 0x000fe40007f3e0ff */
[----:B------:R-:W-:Y:S02]  /*02d0*/  SEL R18, R7, RZ, !P0 ;  /* 0x000000ff07127207 */ /* 0x000fe40004000000 */
[----:B------:R-:W-:Y:S01]  /*02e0*/  SEL R14, R4, RZ, !P0 ;  /* 0x000000ff040e7207 */ /* 0x000fe20004000000 */
[----:B------:R-:W-:Y:S01]  /*02f0*/  IMAD.X R7, RZ, RZ, R20, P1 ;  /* 0x000000ffff077224 */ /* 0x000fe200008e0614 */
[----:B------:R-:W-:Y:S01]  /*0300*/  SHF.R.U32.HI R21, RZ, 0x1a, R23 ;  /* 0x0000001aff157819 */ /* 0x000fe20000011617 */
[----:B------:R-:W-:Y:S01]  /*0310*/  IMAD.SHL.U32 R6, R24, 0x20, RZ ;  /* 0x0000002018067824 */ /* 0x000fe200078e00ff */
[----:B-1----:R-:W-:-:S02]  /*0320*/  LEA R17, P1, R5, UR6, 0x2 ;  /* 0x0000000605117c11 */ /* 0x002fc4000f8210ff */
[----:B------:R-:W-:Y:S02]  /*0330*/  LEA R16, P2, R14, UR6, 0x2 ;  /* 0x000000060e107c11 */ /* 0x000fe4000f8410ff */
[----:B------:R-:W-:Y:S02]  /*0340*/  LOP3.LUT R21, R21, 0x20, RZ, 0xc0, !PT ;  /* 0x0000002015157812 */ /* 0x000fe400078ec0ff */
[--C-:B------:R-:W-:Y:S02]  /*0350*/  SHF.R.U32.HI R15, RZ, 0x1a, R18.reuse ;  /* 0x0000001aff0f7819 */ /* 0x100fe40000011612 */
[----:B------:R-:W-:Y:S02]  /*0360*/  LEA.HI.X R5, R5, UR7, R18, 0x2, P1 ;  /* 0x0000000705057c11 */ /* 0x000fe400088f1412 */
[----:B----4-:R-:W-:Y:S02]  /*0370*/  SEL R20, R9, RZ, !P0 ;  /* 0x000000ff09147207 */ /* 0x010fe40004000000 */
[----:B------:R-:W-:-:S02]  /*0380*/  SEL R18, R11, RZ, !P0 ;  /* 0x000000ff0b127207 */ /* 0x000fc40004000000 */
[----:B------:R-:W-:Y:S02]  /*0390*/  SHF.L.U64.HI R4, R24, 0x5, R7 ;  /* 0x0000000518047819 */ /* 0x000fe40000010207 */
[----:B------:R-:W-:Y:S02]  /*03a0*/  LEA.HI.X R7, R14, UR7, R23, 0x2, P2 ;  /* 0x000000070e077c11 */ /* 0x000fe400090f1417 */
[----:B------:R-:W-:Y:S02]  /*03b0*/  IADD3 R16, P4, P3, R6, R16, R21 ;  /* 0x0000001006107210 */ /* 0x000fe40007b9e015 */
[----:B------:R-:W-:Y:S02]  /*03c0*/  SEL R23, R8, RZ, !P0 ;  /* 0x000000ff08177207 */ /* 0x000fe40004000000 */
[----:B------:R-:W-:Y:S02]  /*03d0*/  SEL R21, R10, RZ, !P0 ;  /* 0x000000ff0a157207 */ /* 0x000fe40004000000 */
[----:B------:R-:W-:-:S02]  /*03e0*/  SHF.R.U32.HI R11, RZ, 0x1a, R20 ;  /* 0x0000001aff0b7819 */ /* 0x000fc40000011614 */
[----:B------:R-:W-:Y:S02]  /*03f0*/  SHF.R.U32.HI R9, RZ, 0x1a, R18 ;  /* 0x0000001aff097819 */ /* 0x000fe40000011612 */
[----:B------:R-:W-:Y:S02]  /*0400*/  LOP3.LUT R15, R15, 0x20, RZ, 0xc0, !PT ;  /* 0x000000200f0f7812 */ /* 0x000fe400078ec0ff */
[----:B------:R-:W-:Y:S02]  /*0410*/  LEA R10, P5, R23, UR6, 0x2 ;  /* 0x00000006170a7c11 */ /* 0x000fe4000f8a10ff */
[----:B------:R-:W-:Y:S02]  /*0420*/  LEA R8, P6, R21, UR6, 0x2 ;  /* 0x0000000615087c11 */ /* 0x000fe4000f8c10ff */
[----:B------:R-:W-:Y:S02]  /*0430*/  LOP3.LUT R11, R11, 0x20, RZ, 0xc0, !PT ;  /* 0x000000200b0b7812 */ /* 0x000fe400078ec0ff */
[----:B------:R-:W-:-:S02]  /*0440*/  LOP3.LUT R9, R9, 0x20, RZ, 0xc0, !PT ;  /* 0x0000002009097812 */ /* 0x000fc400078ec0ff */
[----:B------:R-:W-:Y:S02]  /*0450*/  IADD3 R14, P2, P1, R6, R17, R15 ;  /* 0x00000011060e7210 */ /* 0x000fe4000795e00f */
[----:B------:R-:W-:Y:S02]  /*0460*/  LEA.HI.X R23, R23, UR7, R20, 0x2, P5 ;  /* 0x0000000717177c11 */ /* 0x000fe4000a8f1414 */
[----:B------:R-:W-:Y:S01]  /*0470*/  LEA.HI.X R21, R21, UR7, R18, 0x2, P6 ;  /* 0x0000000715157c11 */ /* 0x000fe2000b0f1412 */
[----:B------:R-:W-:Y:S01]  /*0480*/  IMAD.MOV.U32 R18, RZ, RZ, RZ ;  /* 0x000000ffff127224 */ /* 0x000fe200078e00ff */
[----:B------:R-:W-:Y:S02]  /*0490*/  IADD3.X R17, R4, R7, RZ, P4, P3 ;  /* 0x0000000704117210 */ /* 0x000fe400027e64ff */
[----:B------:R-:W-:Y:S02]  /*04a0*/  CS2R R24, SRZ ;  /* 0x0000000000187805 */ /* 0x000fe4000001ff00 */
[C---:B------:R-:W-:Y:S01]  /*04b0*/  IADD3 R10, P5, P6, R6.reuse, R10, R11 ;  /* 0x0000000a060a7210 */ /* 0x040fe20007ebe00b */
[----:B------:R-:W-:Y:S01]  /*04c0*/  ULDC.64 UR6, c[0x0][0x248] ;  /* 0x0000920000067ab9 */ /* 0x000fe20000000a00 */
[----:B------:R-:W-:-:S02]  /*04d0*/  IADD3 R8, P3, P4, R6, R8, R9 ;  /* 0x0000000806087210 */ /* 0x000fc40007c7e009 */
[C---:B------:R-:W-:Y:S01]  /*04e0*/  IADD3.X R15, R4.reuse, R5, RZ, P2, P1 ;  /* 0x00000005040f7210 */ /* 0x040fe200017e24ff */
[----:B------:R-:W1:Y:S01]  /*04f0*/  LDC.64 R6, c[0x0][0x210] ;  /* 0x00008400ff067b82 */ /* 0x000e620000000a00 */
[C---:B------:R-:W-:Y:S02]  /*0500*/  IADD3.X R11, R4.reuse, R23, RZ, P5, P6 ;  /* 0x00000017040b7210 */ /* 0x040fe40002fec4ff */
[----:B------:R-:W-:Y:S01]  /*0510*/  IADD3.X R9, R4, R21, RZ, P3, P4 ;  /* 0x0000001504097210 */ /* 0x000fe20001fe84ff */
[----:B------:R-:W-:Y:S01]  /*0520*/  IMAD.SHL.U32 R21, R13, 0x40, RZ ;  /* 0x000000400d157824 */ /* 0x000fe200078e00ff */
[----:B------:R-:W-:-:S03]  /*0530*/  SHF.R.S32.HI R20, RZ, 0xf, R19 ;  /* 0x0000000fff147819 */ /* 0x000fc60000011413 */
[----:B------:R-:W2:Y:S01]  /*0540*/  LDC.64 R4, c[0x0][0x238] ;  /* 0x00008e00ff047b82 */ /* 0x000ea20000000a00 */
[----:B------:R-:W-:-:S04]  /*0550*/  IMAD.WIDE R16, R21, 0x4, R16 ;  /* 0x0000000415107825 */ /* 0x000fc800078e0210 */
[----:B------:R-:W-:-:S04]  /*0560*/  IMAD.WIDE R14, R21, 0x4, R14 ;  /* 0x00000004150e7825 */ /* 0x000fc800078e020e */
[----:B------:R-:W-:-:S04]  /*0570*/  IMAD.WIDE R10, R21, 0x4, R10 ;  /* 0x00000004150a7825 */ /* 0x000fc800078e020a */
[----:B------:R-:W-:-:S04]  /*0580*/  IMAD.WIDE R8, R21, 0x4, R8 ;  /* 0x0000000415087825 */ /* 0x000fc800078e0208 */
[----:B------:R-:W-:-:S04]  /*0590*/  IMAD.SHL.U32 R23, R20, 0x1000, RZ ;  /* 0x0000100014177824 */ /* 0x000fc800078e00ff */
[----:B------:R-:W-:-:S04]  /*05a0*/  IMAD.WIDE R16, R23, 0x4, R16 ;  /* 0x0000000417107825 */ /* 0x000fc800078e0210 */
[C---:B------:R-:W-:Y:S01]  /*05b0*/  IMAD.WIDE R14, R23.reuse, 0x4, R14 ;  /* 0x00000004170e7825 */ /* 0x040fe200078e020e */
[----:B------:R3:W4:Y:S03]  /*05c0*/  @!P0 LDG.E.EL R18, desc[UR4][R16.64] ;  /* 0x0000000410128981 */ /* 0x000726000c2e1900 */
[----:B------:R-:W-:Y:S01]  /*05d0*/  IMAD.WIDE R10, R23, 0x4, R10 ;  /* 0x00000004170a7825 */ /* 0x000fe200078e020a */
[----:B------:R-:W-:Y:S01]  /*05e0*/  ISETP.GT.AND P1, PT, R13, 0x3f, PT ;  /* 0x0000003f0d00780c */ /* 0x000fe20003f24270 */
[----:B------:R-:W5:Y:S02]  /*05f0*/  @!P0 LDG.E.EL R24, desc[UR4][R14.64] ;  /* 0x000000040e188981 */ /* 0x000f64000c2e1900 */
[----:B------:R-:W-:Y:S02]  /*0600*/  IMAD.WIDE R22, R23, 0x4, R8 ;  /* 0x0000000417167825 */ /* 0x000fe400078e0208 */
[----:B------:R-:W1:Y:S01]  /*0610*/  LDC.64 R8, c[0x0][0x240] ;  /* 0x00009000ff087b82 */ /* 0x000e620000000a00 */
[----:B------:R2:W5:Y:S01]  /*0620*/  @!P0 LDG.E.EL R25, desc[UR4][R10.64] ;  /* 0x000000040a198981 */ /* 0x000562000c2e1900 */
[----:B------:R-:W-:-:S02]  /*0630*/  IMAD.SHL.U32 R19, R20, 0x4000, RZ ;  /* 0x0000400014137824 */ /* 0x000fc400078e00ff */
[----:B------:R-:W-:-:S03]  /*0640*/  IMAD.MOV.U32 R21, RZ, RZ, RZ ;  /* 0x000000ffff157224 */ /* 0x000fc600078e00ff */
[----:B---3--:R-:W-:Y:S01]  /*0650*/  IADD3 R17, R19, R2, -R26 ;  /* 0x0000000213117210 */ /* 0x008fe20007ffe81a */
[----:B--2---:R-:W-:Y:S01]  /*0660*/  IMAD.WIDE R26, R3, 0x4, R4 ;  /* 0x00000004031a7825 */ /* 0x004fe200078e0204 */
[----:B------:R-:W-:Y:S02]  /*0670*/  LOP3.LUT R3, R0, 0xffffff00, RZ, 0xc0, !PT ;  /* 0xffffff0000037812 */ /* 0x000fe400078ec0ff */
[----:B------:R-:W-:Y:S01]  /*0680*/  CS2R R4, SRZ ;  /* 0x0000000000047805 */ /* 0x000fe2000001ff00 */
[----:B------:R-:W2:Y:S01]  /*0690*/  @!P0 LDG.E.EL R21, desc[UR4][R22.64] ;  /* 0x0000000416158981 */ /* 0x000ea2000c2e1900 */
[----:B------:R-:W-:Y:S02]  /*06a0*/  IMAD.SHL.U32 R13, R13, 0x100, RZ ;  /* 0x000001000d0d7824 */ /* 0x000fe400078e00ff */
[----:B------:R-:W-:Y:S01]  /*06b0*/  IMAD.IADD R0, R2, 0x1, -R3 ;  /* 0x0000000102007824 */ /* 0x000fe200078e0a03 */
[----:B------:R-:W-:Y:S01]  /*06c0*/  SHF.R.S32.HI R10, RZ, 0x1f, R19 ;  /* 0x0000001fff0a7819 */ /* 0x000fe20000011413 */
[----:B-1----:R-:W-:Y:S01]  /*06d0*/  IMAD.WIDE R16, R17, 0x4, R6 ;  /* 0x0000000411107825 */ /* 0x002fe200078e0206 */
[----:B------:R-:W-:-:S02]  /*06e0*/  CS2R R6, SRZ ;  /* 0x0000000000067805 */ /* 0x000fc4000001ff00 */
[----:B------:R-:W-:Y:S01]  /*06f0*/  SHF.R.S32.HI R3, RZ, 0x1f, R13 ;  /* 0x0000001fff037819 */ /* 0x000fe2000001140d */
[----:B------:R-:W3:Y:S01]  /*0700*/  @!P0 LDG.E.EL.64 R4, desc[UR4][R26.64] ;  /* 0x000000041a048981 */ /* 0x000ee2000c2e1b00 */
[----:B------:R-:W-:Y:S02]  /*0710*/  IADD3 R19, P2, P3, R13, R0, R19 ;  /* 0x000000000d137210 */ /* 0x000fe40007b5e013 */
[----:B------:R-:W-:Y:S01]  /*0720*/  SHF.R.S32.HI R11, RZ, 0x1f, R0 ;  /* 0x0000001fff0b7819 */ /* 0x000fe20000011400 */
[----:B------:R-:W-:Y:S01]  /*0730*/  IMAD.MOV.U32 R0, RZ, RZ, RZ ;  /* 0x000000ffff007224 */ /* 0x000fe200078e00ff */
[----:B------:R1:W3:Y:S02]  /*0740*/  @!P0 LDG.E.64 R6, desc[UR4][R16.64] ;  /* 0x0000000410068981 */ /* 0x0002e4000c1e1b00 */
[----:B------:R-:W-:Y:S01]  /*0750*/  IADD3.X R10, R3, R11, R10, P2, P3 ;  /* 0x0000000b030a7210 */ /* 0x000fe200017e640a */
[----:B------:R-:W-:Y:S02]  /*0760*/  IMAD.MOV.U32 R3, RZ, RZ, RZ ;  /* 0x000000ffff037224 */ /* 0x000fe400078e00ff */
[----:B0-----:R-:W-:Y:S01]  /*0770*/  IMAD.WIDE R12, R12, 0x4, R8 ;  /* 0x000000040c0c7825 */ /* 0x001fe200078e0208 */
[----:B------:R-:W-:-:S02]  /*0780*/  LEA R14, P2, R19, UR6, 0x2 ;  /* 0x00000006130e7c11 */ /* 0x000fc4000f8410ff */
[----:B------:R-:W-:Y:S02]  /*0790*/  CS2R R8, SRZ ;  /* 0x0000000000087805 */ /* 0x000fe4000001ff00 */
[----:B------:R-:W3:Y:S01]  /*07a0*/  @!P0 LDG.E.EL R0, desc[UR4][R12.64] ;  /* 0x000000040c008981 */ /* 0x000ee2000c2e1900 */
[----:B------:R-:W-:Y:S02]  /*07b0*/  LEA.HI.X R15, R19, UR7, R10, 0x2, P2 ;  /* 0x00000007130f7c11 */ /* 0x000fe400090f140a */
[----:B------:R-:W0:Y:S01]  /*07c0*/  LDC.64 R10, c[0x0][0x250] ;  /* 0x00009400ff0a7b82 */ /* 0x000e220000000a00 */
[----:B------:R0:W3:Y:S04]  /*07d0*/  @!P0 LDG.E.EL R3, desc[UR4][R12.64] ;  /* 0x000000040c038981 */ /* 0x0000e8000c2e1900 */
[----:B------:R-:W3:Y:S01]  /*07e0*/  @P1 LDG.E.64 R8, desc[UR4][R14.64+-0x10000] ;  /* 0xff0000040e081981 */ /* 0x000ee2000c1e1b00 */
[----:B0-----:R-:W-:Y:S01]  /*07f0*/  IMAD.WIDE R10, R2, 0x4, R10 ;  /* 0x00000004020a7825 */ /* 0x001fe200078e020a */
[----:B----4-:R-:W-:-:S02]  /*0800*/  SEL R19, R18, RZ, !P0 ;  /* 0x000000ff12137207 */ /* 0x010fc40004000000 */
[----:B-----5:R-:W-:Y:S02]  /*0810*/  SEL R24, R24, RZ, !P0 ;  /* 0x000000ff18187207 */ /* 0x020fe40004000000 */
[----:B-1----:R-:W-:-:S05]  /*0820*/  SEL R16, R25, RZ, !P0 ;  /* 0x000000ff19107207 */ /* 0x002fca0004000000 */
[----:B------:R-:W-:Y:S01]  /*0830*/  FADD R16, -R19, R16 ;  /* 0x0000001013107221 */ /* 0x000fe20000000100 */
[----:B--2---:R-:W-:-:S05]  /*0840*/  SEL R21, R21, RZ, !P0 ;  /* 0x000000ff15157207 */ /* 0x004fca0004000000 */
[----:B------:R-:W-:Y:S01]  /*0850*/  FADD R21, -R24, R21 ;  /* 0x0000001518157221 */ /* 0x000fe20000000100 */
[----:B---3--:R-:W-:Y:S02]  /*0860*/  SEL R4, R4, RZ, !P0 ;  /* 0x000000ff04047207 */ /* 0x008fe40004000000 */
[----:B------:R-:W-:Y:S02]  /*0870*/  SEL R5, R5, RZ, !P0 ;  /* 0x000000ff05057207 */ /* 0x000fe40004000000 */
[----:B------:R-:W-:Y:S01]  /*0880*/  SEL R13, R6, RZ, !P0 ;  /* 0x000000ff060d7207 */ /* 0x000fe20004000000 */
[----:B------:R-:W-:Y:S01]  /*0890*/  FFMA R4, R16, R4, R19 ;  /* 0x0000000410047223 */ /* 0x000fe20000000013 */
[----:B------:R-:W-:Y:S01]  /*08a0*/  SEL R6, R7, RZ, !P0 ;  /* 0x000000ff07067207 */ /* 0x000fe20004000000 */
[----:B------:R-:W-:Y:S02]  /*08b0*/  FFMA R5, R21, R5, R24 ;  /* 0x0000000515057223 */ /* 0x000fe40000000018 */
[----:B------:R-:W-:-:S02]  /*08c0*/  FADD R4, -R13, R4 ;  /* 0x000000040d047221 */ /* 0x000fc40000000100 */
[----:B------:R-:W-:Y:S01]  /*08d0*/  FADD R5, -R6, R5 ;  /* 0x0000000506057221 */ /* 0x000fe20000000100 */
[----:B------:R-:W-:Y:S02]  /*08e0*/  SEL R0, R0, RZ, !P0 ;  /* 0x000000ff00007207 */ /* 0x000fe40004000000 */
[----:B------:R-:W-:-:S03]  /*08f0*/  SEL R3, R3, RZ, !P0 ;  /* 0x000000ff03037207 */ /* 0x000fc60004000000 */
[----:B------:R-:W-:Y:S01]  /*0900*/  FFMA R4, R4, R0, R13 ;  /* 0x0000000004047223 */ /* 0x000fe2000000000d */
[----:B------:R-:W-:Y:S01]  /*0910*/  @P0 SEL R4, R8, RZ, P1 ;  /* 0x000000ff08040207 */ /* 0x000fe20000800000 */
[----:B------:R-:W-:Y:S01]  /*0920*/  FFMA R5, R5, R3, R6 ;  /* 0x0000000305057223 */ /* 0x000fe20000000006 */
[----:B------:R-:W-:-:S05]  /*0930*/  @P0 SEL R5, R9, RZ, P1 ;  /* 0x000000ff09050207 */ /* 0x000fca0000800000 */
[----:B------:R-:W-:Y:S01]  /*0940*/  STG.E.64 desc[UR4][R10.64], R4 ;  /* 0x000000040a007986 */ /* 0x000fe2000c101b04 */
[----:B------:R-:W-:Y:S05]  /*0950*/  EXIT ;  /* 0x000000000000794d */ /* 0x000fea0003800000 */
.L_x_0:
[----:B------:R-:W-:-:S00]  /*0960*/  BRA `(.L_x_0) ;  /* 0xfffffffc00fc7947 */ /* 0x000fc0000383ffff */
[----:B------:R-:W-:-:S00]  /*0970*/  NOP ;  /* 0x0000000000007918 */ /* 0x000fc00000000000 */
        /* <DEDUP_REMOVED lines=8> */
.L_x_1:


//--------------------- .nv.constant0.triton_poi_fused_cat_62 --------------------------
	.section	.nv.constant0.triton_poi_fused_cat_62,"a",@progbits
	.sectionflags	@""
	.align	4
.nv.constant0.triton_poi_fused_cat_62:
	.zero		604
